	.headerflags	@"EF_CUDA_TEXMODE_UNIFIED EF_CUDA_64BIT_ADDRESS EF_CUDA_ACCELERATORS EF_CUDA_SM90 EF_CUDA_VIRTUAL_SM(EF_CUDA_SM90)"
	.elftype	@"ET_EXEC"


//--------------------- .nv.info                  --------------------------
	.section	.nv.info,"",@"SHT_CUDA_INFO"
	.align	4


	//----- nvinfo : EIATTR_REGCOUNT
	.align		4
        /*0000*/ 	.byte	0x04, 0x2f
        /*0002*/ 	.short	(.L_3 - .L_2)
	.align		4
.L_2:
        /*0004*/ 	.word	index@(triton_poi_fused__native_batch_norm_legit_no_training_cat_relu_38)
        /*0008*/ 	.word	0x0000001c


	//----- nvinfo : EIATTR_MIN_STACK_SIZE
	.align		4
.L_3:
        /*000c*/ 	.byte	0x04, 0x12
        /*000e*/ 	.short	(.L_5 - .L_4)
	.align		4
.L_4:
        /*0010*/ 	.word	index@(triton_poi_fused__native_batch_norm_legit_no_training_cat_relu_38)
        /*0014*/ 	.word	0x00000000


	//----- nvinfo : EIATTR_FRAME_SIZE
	.align		4
.L_5:
        /*0018*/ 	.byte	0x04, 0x11
        /*001a*/ 	.short	(.L_7 - .L_6)
	.align		4
.L_6:
        /*001c*/ 	.word	index@(triton_poi_fused__native_batch_norm_legit_no_training_cat_relu_38)
        /*0020*/ 	.word	0x00000000


	//----- nvinfo : EIATTR_MIN_STACK_SIZE
	.align		4
.L_7:
        /*0024*/ 	.byte	0x04, 0x12
        /*0026*/ 	.short	(.L_9 - .L_8)
	.align		4
.L_8:
        /*0028*/ 	.word	index@(triton_poi_fused__native_batch_norm_legit_no_training_cat_relu_38)
        /*002c*/ 	.word	0x00000000
.L_9:


//--------------------- .nv.info.triton_poi_fused__native_batch_norm_legit_no_training_cat_relu_38 --------------------------
	.section	.nv.info.triton_poi_fused__native_batch_norm_legit_no_training_cat_relu_38,"",@"SHT_CUDA_INFO"
	.sectionflags	@""
	.align	4


	//----- nvinfo : EIATTR_CUDA_API_VERSION
	.align		4
        /*0000*/ 	.byte	0x04, 0x37
        /*0002*/ 	.short	(.L_11 - .L_10)
.L_10:
        /*0004*/ 	.word	0x0000007c


	//----- nvinfo : EIATTR_KPARAM_INFO
	.align		4
.L_11:
        /*0008*/ 	.byte	0x04, 0x17
        /*000a*/ 	.short	(.L_13 - .L_12)
.L_12:
        /*000c*/ 	.word	0x00000000
        /*0010*/ 	.short	0x0008
        /*0012*/ 	.short	0x0040
        /*0014*/ 	.byte	0x00, 0xf0, 0x11, 0x00


	//----- nvinfo : EIATTR_KPARAM_INFO
	.align		4
.L_13:
        /*0018*/ 	.byte	0x04, 0x17
        /*001a*/ 	.short	(.L_15 - .L_14)
.L_14:
        /*001c*/ 	.word	0x00000000
        /*0020*/ 	.short	0x0007
        /*0022*/ 	.short	0x0038
        /*0024*/ 	.byte	0x00, 0xf4, 0x21, 0x00


	//----- nvinfo : EIATTR_KPARAM_INFO
	.align		4
.L_15:
        /*0028*/ 	.byte	0x04, 0x17
        /*002a*/ 	.short	(.L_17 - .L_16)
.L_16:
        /*002c*/ 	.word	0x00000000
        /*0030*/ 	.short	0x0006
        /*0032*/ 	.short	0x0030
        /*0034*/ 	.byte	0x00, 0xf4, 0x21, 0x00


	//----- nvinfo : EIATTR_KPARAM_INFO
	.align		4
.L_17:
        /*0038*/ 	.byte	0x04, 0x17
        /*003a*/ 	.short	(.L_19 - .L_18)
.L_18:
        /*003c*/ 	.word	0x00000000
        /*0040*/ 	.short	0x0005
        /*0042*/ 	.short	0x0028
        /*0044*/ 	.byte	0x00, 0xf4, 0x21, 0x00


	//----- nvinfo : EIATTR_KPARAM_INFO
	.align		4
.L_19:
        /*0048*/ 	.byte	0x04, 0x17
        /*004a*/ 	.short	(.L_21 - .L_20)
.L_20:
        /*004c*/ 	.word	0x00000000
        /*0050*/ 	.short	0x0004
        /*0052*/ 	.short	0x0020
        /*0054*/ 	.byte	0x00, 0xf4, 0x21, 0x00


	//----- nvinfo : EIATTR_KPARAM_INFO
	.align		4
.L_21:
        /*0058*/ 	.byte	0x04, 0x17
        /*005a*/ 	.short	(.L_23 - .L_22)
.L_22:
        /*005c*/ 	.word	0x00000000
        /*0060*/ 	.short	0x0003
        /*0062*/ 	.short	0x0018
        /*0064*/ 	.byte	0x00, 0xf4, 0x21, 0x00


	//----- nvinfo : EIATTR_KPARAM_INFO
	.align		4
.L_23:
        /*0068*/ 	.byte	0x04, 0x17
        /*006a*/ 	.short	(.L_25 - .L_24)
.L_24:
        /*006c*/ 	.word	0x00000000
        /*0070*/ 	.short	0x0002
        /*0072*/ 	.short	0x0010
        /*0074*/ 	.byte	0x00, 0xf4, 0x21, 0x00


	//----- nvinfo : EIATTR_KPARAM_INFO
	.align		4
.L_25:
        /*0078*/ 	.byte	0x04, 0x17
        /*007a*/ 	.short	(.L_27 - .L_26)
.L_26:
        /*007c*/ 	.word	0x00000000
        /*0080*/ 	.short	0x0001
        /*0082*/ 	.short	0x0008
        /*0084*/ 	.byte	0x00, 0xf4, 0x21, 0x00


	//----- nvinfo : EIATTR_KPARAM_INFO
	.align		4
.L_27:
        /*0088*/ 	.byte	0x04, 0x17
        /*008a*/ 	.short	(.L_29 - .L_28)
.L_28:
        /*008c*/ 	.word	0x00000000
        /*0090*/ 	.short	0x0000
        /*0092*/ 	.short	0x0000
        /*0094*/ 	.byte	0x00, 0xf4, 0x21, 0x00


	//----- nvinfo : EIATTR_SPARSE_MMA_MASK
	.align		4
.L_29:
        /*0098*/ 	.byte	0x03, 0x50
        /*009a*/ 	.short	0x0000


	//----- nvinfo : EIATTR_MAXREG_COUNT
	.align		4
        /*009c*/ 	.byte	0x03, 0x1b
        /*009e*/ 	.short	0x00ff


	//----- nvinfo : EIATTR_EXIT_INSTR_OFFSETS
	.align		4
        /*00a0*/ 	.byte	0x04, 0x1c
        /*00a2*/ 	.short	(.L_31 - .L_30)


	//   ....[0]....
.L_30:
        /*00a4*/ 	.word	0x00000680


	//   ....[1]....
        /*00a8*/ 	.word	0x000006a0


	//----- nvinfo : EIATTR_REQNTID
	.align		4
.L_31:
        /*00ac*/ 	.byte	0x04, 0x10
        /*00ae*/ 	.short	(.L_33 - .L_32)
.L_32:
        /*00b0*/ 	.word	0x00000080
        /*00b4*/ 	.word	0x00000001
        /*00b8*/ 	.word	0x00000001


	//----- nvinfo : EIATTR_CBANK_PARAM_SIZE
	.align		4
.L_33:
        /*00bc*/ 	.byte	0x03, 0x19
        /*00be*/ 	.short	0x0044


	//----- nvinfo : EIATTR_PARAM_CBANK
	.align		4
        /*00c0*/ 	.byte	0x04, 0x0a
        /*00c2*/ 	.short	(.L_35 - .L_34)
	.align		4
.L_34:
        /*00c4*/ 	.word	index@(.nv.constant0.triton_poi_fused__native_batch_norm_legit_no_training_cat_relu_38)
        /*00c8*/ 	.short	0x0210
        /*00ca*/ 	.short	0x0044


	//----- nvinfo : EIATTR_SW_WAR
	.align		4
.L_35:
        /*00cc*/ 	.byte	0x04, 0x36
        /*00ce*/ 	.short	(.L_37 - .L_36)
.L_36:
        /*00d0*/ 	.word	0x00000008
.L_37:


//--------------------- .nv.callgraph             --------------------------
	.section	.nv.callgraph,"",@"SHT_CUDA_CALLGRAPH"
	.align	4
	.sectionentsize	8
	.align		4
        /*0000*/ 	.word	0x00000000
	.align		4
        /*0004*/ 	.word	0xffffffff
	.align		4
        /*0008*/ 	.word	0x00000000
	.align		4
        /*000c*/ 	.word	0xfffffffe
	.align		4
        /*0010*/ 	.word	0x00000000
	.align		4
        /*0014*/ 	.word	0xfffffffd
	.align		4
        /*0018*/ 	.word	0x00000000
	.align		4
        /*001c*/ 	.word	0xfffffffc


//--------------------- .nv.constant4             --------------------------
	.section	.nv.constant4,"a",@progbits
	.align	8
	.align		8
.nv.constant4:
        /*0000*/ 	.dword	_$_str
	.align		8
        /*0008*/ 	.dword	_$_str_$_2


//--------------------- .text.triton_poi_fused__native_batch_norm_legit_no_training_cat_relu_38 --------------------------
	.section	.text.triton_poi_fused__native_batch_norm_legit_no_training_cat_relu_38,"ax",@progbits
	.align	128
        .global         triton_poi_fused__native_batch_norm_legit_no_training_cat_relu_38
        .type           triton_poi_fused__native_batch_norm_legit_no_training_cat_relu_38,@function
        .size           triton_poi_fused__native_batch_norm_legit_no_training_cat_relu_38,(.L_x_1 - triton_poi_fused__native_batch_norm_legit_no_training_cat_relu_38)
        .other          triton_poi_fused__native_batch_norm_legit_no_training_cat_relu_38,@"STO_CUDA_ENTRY STV_DEFAULT"
triton_poi_fused__native_batch_norm_legit_no_training_cat_relu_38:
.text.triton_poi_fused__native_batch_norm_legit_no_training_cat_relu_38:
[----:B------:R-:W0:Y:S01]  /*0000*/  LDC R1, c[0x0][0x28] ;  /* 0x00000a00ff017b82 */ /* 0x000e220000000800 */
[----:B------:R-:W1:Y:S07]  /*0010*/  S2R R0, SR_TID.X ;  /* 0x0000000000007919 */ /* 0x000e6e0000002100 */
[----:B------:R-:W2:Y:S01]  /*0020*/  LDC.64 R4, c[0x0][0x228] ;  /* 0x00008a00ff047b82 */ /* 0x000ea20000000a00 */
[----:B------:R-:W-:Y:S01]  /*0030*/  IMAD.MOV.U32 R6, RZ, RZ, RZ ;  /* 0x000000ffff067224 */ /* 0x000fe200078e00ff */
[----:B------:R-:W-:Y:S01]  /*0040*/  ULDC.64 UR4, c[0x0][0x208] ;  /* 0x0000820000047ab9 */ /* 0x000fe20000000a00 */
[----:B------:R-:W3:Y:S01]  /*0050*/  S2R R3, SR_CTAID.X ;  /* 0x0000000000037919 */ /* 0x000ee20000002500 */
[----:B------:R-:W-:Y:S01]  /*0060*/  HFMA2.MMA R10, -RZ, RZ, 0, 0 ;  /* 0x00000000ff0a7435 */ /* 0x000fe200000001ff */
[----:B------:R-:W-:-:S03]  /*0070*/  ULDC.64 UR6, c[0x0][0x218] ;  /* 0x0000860000067ab9 */ /* 0x000fc60000000a00 */
[----:B------:R-:W4:Y:S01]  /*0080*/  LDC.64 R14, c[0x0][0x220] ;  /* 0x00008800ff0e7b82 */ /* 0x000f220000000a00 */
[----:B-1----:R-:W-:-:S05]  /*0090*/  IMAD.SHL.U32 R0, R0, 0x2, RZ ;  /* 0x0000000200007824 */ /* 0x002fca00078e00ff */
[----:B------:R-:W-:-:S05]  /*00a0*/  LOP3.LUT R0, R0, 0xfe, RZ, 0xc0, !PT ;  /* 0x000000fe00007812 */ /* 0x000fca00078ec0ff */
[----:B---3--:R-:W-:-:S05]  /*00b0*/  IMAD R0, R3, 0x100, R0 ;  /* 0x0000010003007824 */ /* 0x008fca00078e0200 */
[----:B------:R-:W-:Y:S02]  /*00c0*/  SHF.R.S32.HI R3, RZ, 0x1f, R0 ;  /* 0x0000001fff037819 */ /* 0x000fe40000011400 */
[----:B------:R-:W-:Y:S02]  /*00d0*/  ISETP.GE.AND P0, PT, R0, 0x4180, PT ;  /* 0x000041800000780c */ /* 0x000fe40003f06270 */
[----:B------:R-:W-:-:S04]  /*00e0*/  LEA.HI R3, R3, R0, RZ, 0x4 ;  /* 0x0000000003037211 */ /* 0x000fc800078f20ff */
[----:B------:R-:W-:-:S05]  /*00f0*/  SHF.R.S32.HI R11, RZ, 0x4, R3 ;  /* 0x00000004ff0b7819 */ /* 0x000fca0000011403 */
[----:B------:R-:W-:-:S05]  /*0100*/  IMAD.HI R2, R11, 0x3e88cb3d, RZ ;  /* 0x3e88cb3d0b027827 */ /* 0x000fca00078e02ff */
[----:B------:R-:W-:-:S04]  /*0110*/  SHF.R.U32.HI R7, RZ, 0x1f, R2 ;  /* 0x0000001fff077819 */ /* 0x000fc80000011602 */
[----:B------:R-:W-:-:S05]  /*0120*/  LEA.HI.SX32 R2, R2, R7, 0x1a ;  /* 0x0000000702027211 */ /* 0x000fca00078fd2ff */
[----:B------:R-:W-:-:S04]  /*0130*/  IMAD R11, R2, -0x106, R11 ;  /* 0xfffffefa020b7824 */ /* 0x000fc800078e020b */
[----:B--2---:R-:W-:-:S05]  /*0140*/  IMAD.WIDE R4, R11, 0x4, R4 ;  /* 0x000000040b047825 */ /* 0x004fca00078e0204 */
[----:B------:R-:W2:Y:S01]  /*0150*/  @!P0 LDG.E.EL R6, desc[UR4][R4.64] ;  /* 0x0000000404068981 */ /* 0x000ea2000c2e1900 */
[----:B------:R-:W-:-:S03]  /*0160*/  IMAD.HI R2, R0, 0x3e88cb3d, RZ ;  /* 0x3e88cb3d00027827 */ /* 0x000fc600078e02ff */
[----:B------:R1:W3:Y:S01]  /*0170*/  @!P0 LDG.E.EL R10, desc[UR4][R4.64] ;  /* 0x00000004040a8981 */ /* 0x0002e2000c2e1900 */
[----:B------:R-:W-:Y:S01]  /*0180*/  IMAD.SHL.U32 R8, R11, 0x10, RZ ;  /* 0x000000100b087824 */ /* 0x000fe200078e00ff */
[----:B------:R-:W-:-:S04]  /*0190*/  SHF.R.U32.HI R7, RZ, 0x1f, R2 ;  /* 0x0000001fff077819 */ /* 0x000fc80000011602 */
[----:B------:R-:W-:Y:S02]  /*01a0*/  LEA.HI.SX32 R17, R2, R7, 0x16 ;  /* 0x0000000702117211 */ /* 0x000fe400078fb2ff */
[----:B------:R-:W-:Y:S02]  /*01b0*/  LOP3.LUT R7, R3, 0xfffffff0, RZ, 0xc0, !PT ;  /* 0xfffffff003077812 */ /* 0x000fe400078ec0ff */
[----:B------:R-:W5:Y:S01]  /*01c0*/  LDC.64 R2, c[0x0][0x210] ;  /* 0x00008400ff027b82 */ /* 0x000f620000000a00 */
[C---:B------:R-:W-:Y:S02]  /*01d0*/  IMAD R9, R17.reuse, 0xc0, RZ ;  /* 0x000000c011097824 */ /* 0x040fe400078e02ff */
[----:B------:R-:W-:Y:S02]  /*01e0*/  IMAD.IADD R7, R0, 0x1, -R7 ;  /* 0x0000000100077824 */ /* 0x000fe400078e0a07 */
[----:B-1----:R-:W-:Y:S01]  /*01f0*/  IMAD R4, R17, -0x1060, R0 ;  /* 0xffffefa011047824 */ /* 0x002fe200078e0200 */
[----:B------:R-:W-:-:S02]  /*0200*/  SHF.R.S32.HI R13, RZ, 0x1f, R9 ;  /* 0x0000001fff0d7819 */ /* 0x000fc40000011409 */
[----:B------:R-:W-:Y:S01]  /*0210*/  IADD3 R18, P1, P2, R8, R7, R9 ;  /* 0x0000000708127210 */ /* 0x000fe20007a3e009 */
[----:B------:R-:W-:Y:S01]  /*0220*/  IMAD R25, R17, 0xfa0, R4 ;  /* 0x00000fa011197824 */ /* 0x000fe200078e0204 */
[----:B------:R-:W-:Y:S02]  /*0230*/  SHF.R.S32.HI R8, RZ, 0x1f, R8 ;  /* 0x0000001fff087819 */ /* 0x000fe40000011408 */
[----:B------:R-:W-:Y:S02]  /*0240*/  CS2R R4, SRZ ;  /* 0x0000000000047805 */ /* 0x000fe4000001ff00 */
[----:B------:R-:W-:Y:S02]  /*0250*/  SHF.R.S32.HI R7, RZ, 0x1f, R7 ;  /* 0x0000001fff077819 */ /* 0x000fe40000011407 */
[----:B------:R-:W-:Y:S02]  /*0260*/  LEA R16, P3, R18, UR6, 0x2 ;  /* 0x0000000612107c11 */ /* 0x000fe4000f8610ff */
[----:B------:R-:W-:-:S02]  /*0270*/  IADD3.X R7, R8, R7, R13, P1, P2 ;  /* 0x0000000708077210 */ /* 0x000fc40000fe440d */
[----:B------:R-:W1:Y:S01]  /*0280*/  LDC.64 R12, c[0x0][0x230] ;  /* 0x00008c00ff0c7b82 */ /* 0x000e620000000a00 */
[C---:B------:R-:W-:Y:S02]  /*0290*/  ISETP.GE.AND P2, PT, R11.reuse, 0xfa, PT ;  /* 0x000000fa0b00780c */ /* 0x040fe40003f46270 */
[----:B------:R-:W-:Y:S02]  /*02a0*/  ISETP.GT.AND P1, PT, R11, 0xf9, !P0 ;  /* 0x000000f90b00780c */ /* 0x000fe40004724270 */
[----:B------:R-:W-:Y:S01]  /*02b0*/  ISETP.LT.AND P4, PT, R0, 0x4180, !P2 ;  /* 0x000041800000780c */ /* 0x000fe20005781270 */
[----:B-----5:R-:W-:Y:S01]  /*02c0*/  IMAD.WIDE R24, R25, 0x4, R2 ;  /* 0x0000000419187825 */ /* 0x020fe200078e0202 */
[----:B------:R-:W-:Y:S01]  /*02d0*/  CS2R R2, SRZ ;  /* 0x0000000000027805 */ /* 0x000fe2000001ff00 */
[----:B------:R-:W5:Y:S01]  /*02e0*/  LDC.64 R8, c[0x0][0x238] ;  /* 0x00008e00ff087b82 */ /* 0x000f620000000a00 */
[----:B------:R-:W-:Y:S01]  /*02f0*/  LEA.HI.X R17, R18, UR7, R7, 0x2, P3 ;  /* 0x0000000712117c11 */ /* 0x000fe200098f1407 */
[----:B----4-:R-:W-:Y:S01]  /*0300*/  IMAD.WIDE R22, R11, 0x4, R14 ;  /* 0x000000040b167825 */ /* 0x010fe200078e020e */
[----:B------:R-:W-:-:S02]  /*0310*/  MOV R7, RZ ;  /* 0x000000ff00077202 */ /* 0x000fc40000000f00 */
[----:B------:R-:W-:-:S03]  /*0320*/  CS2R R14, SRZ ;  /* 0x00000000000e7805 */ /* 0x000fc6000001ff00 */
[----:B------:R-:W4:Y:S04]  /*0330*/  @P1 LDG.E.64 R4, desc[UR4][R16.64+-0x3e80] ;  /* 0xffc1800410041981 */ /* 0x000f28000c1e1b00 */
[----:B------:R-:W4:Y:S01]  /*0340*/  @P4 LDG.E.64 R2, desc[UR4][R24.64] ;  /* 0x0000000418024981 */ /* 0x000f22000c1e1b00 */
[----:B-1----:R-:W-:-:S03]  /*0350*/  IMAD.WIDE R12, R11, 0x4, R12 ;  /* 0x000000040b0c7825 */ /* 0x002fc600078e020c */
[----:B------:R-:W4:Y:S04]  /*0360*/  @!P0 LDG.E.EL R7, desc[UR4][R22.64] ;  /* 0x0000000416078981 */ /* 0x000f28000c2e1900 */
[----:B------:R-:W4:Y:S01]  /*0370*/  @!P0 LDG.E.EL R14, desc[UR4][R22.64] ;  /* 0x00000004160e8981 */ /* 0x000f22000c2e1900 */
[----:B-----5:R-:W-:Y:S01]  /*0380*/  IMAD.WIDE R8, R11, 0x4, R8 ;  /* 0x000000040b087825 */ /* 0x020fe200078e0208 */
[----:B------:R-:W-:-:S03]  /*0390*/  HFMA2.MMA R11, -RZ, RZ, 0, 0 ;  /* 0x00000000ff0b7435 */ /* 0x000fc600000001ff */
[----:B------:R-:W-:Y:S01]  /*03a0*/  IMAD.MOV.U32 R20, RZ, RZ, RZ ;  /* 0x000000ffff147224 */ /* 0x000fe200078e00ff */
[----:B------:R-:W5:Y:S01]  /*03b0*/  @!P0 LDG.E.EL R15, desc[UR4][R8.64] ;  /* 0x00000004080f8981 */ /* 0x000f62000c2e1900 */
[----:B------:R-:W-:-:S04]  /*03c0*/  IMAD.MOV.U32 R18, RZ, RZ, RZ ;  /* 0x000000ffff127224 */ /* 0x000fc800078e00ff */
[----:B------:R-:W5:Y:S04]  /*03d0*/  @!P0 LDG.E.EL R20, desc[UR4][R12.64] ;  /* 0x000000040c148981 */ /* 0x000f68000c2e1900 */
[----:B------:R1:W5:Y:S04]  /*03e0*/  @!P0 LDG.E.EL R18, desc[UR4][R12.64] ;  /* 0x000000040c128981 */ /* 0x000368000c2e1900 */
[----:B------:R1:W5:Y:S01]  /*03f0*/  @!P0 LDG.E.EL R11, desc[UR4][R8.64] ;  /* 0x00000004080b8981 */ /* 0x000362000c2e1900 */
[----:B------:R-:W-:Y:S01]  /*0400*/  IMAD.MOV.U32 R21, RZ, RZ, 0x3e800000 ;  /* 0x3e800000ff157424 */ /* 0x000fe200078e00ff */
[----:B01----:R-:W0:Y:S08]  /*0410*/  LDC.64 R12, c[0x0][0x240] ;  /* 0x00009000ff0c7b82 */ /* 0x003e300000000a00 */
[----:B------:R-:W1:Y:S01]  /*0420*/  LDC.64 R8, c[0x0][0x248] ;  /* 0x00009200ff087b82 */ /* 0x000e620000000a00 */
[----:B0-----:R-:W-:-:S04]  /*0430*/  IMAD.WIDE R12, R0, 0x4, R12 ;  /* 0x00000004000c7825 */ /* 0x001fc800078e020c */
[----:B-1----:R-:W-:-:S04]  /*0440*/  IMAD.WIDE R8, R0, 0x4, R8 ;  /* 0x0000000400087825 */ /* 0x002fc800078e0208 */
[----:B--2---:R-:W-:-:S04]  /*0450*/  FADD R6, R6, 9.9999997473787516356e-06 ;  /* 0x3727c5ac06067421 */ /* 0x004fc80000000000 */
[----:B------:R-:W0:Y:S01]  /*0460*/  MUFU.SQRT R16, R6 ;  /* 0x0000000600107308 */ /* 0x000e220000002000 */
[----:B---3--:R-:W-:-:S07]  /*0470*/  FADD R10, R10, 9.9999997473787516356e-06 ;  /* 0x3727c5ac0a0a7421 */ /* 0x008fce0000000000 */
[----:B------:R-:W1:Y:S01]  /*0480*/  MUFU.SQRT R17, R10 ;  /* 0x0000000a00117308 */ /* 0x000e620000002000 */
[C---:B0-----:R-:W-:Y:S02]  /*0490*/  FSETP.GT.AND P6, PT, R16.reuse, 8.50705917302346158658e+37, PT ;  /* 0x7e8000001000780b */ /* 0x041fe40003fc4000 */
[----:B------:R-:W-:Y:S02]  /*04a0*/  FSETP.GEU.AND P3, PT, R16, 1.175494350822287508e-38, PT ;  /* 0x008000001000780b */ /* 0x000fe40003f6e000 */
[----:B------:R-:W-:Y:S02]  /*04b0*/  FSEL R19, R21, 1, P6 ;  /* 0x3f80000015137808 */ /* 0x000fe40003000000 */
[----:B-1----:R-:W-:-:S07]  /*04c0*/  FSETP.GT.AND P5, PT, R17, 8.50705917302346158658e+37, PT ;  /* 0x7e8000001100780b */ /* 0x002fce0003fa4000 */
[----:B------:R-:W-:Y:S01]  /*04d0*/  @P6 FMUL R16, R16, 0.25 ;  /* 0x3e80000010106820 */ /* 0x000fe20000400000 */
[----:B------:R-:W-:-:S03]  /*04e0*/  FSETP.GEU.AND P6, PT, R17, 1.175494350822287508e-38, PT ;  /* 0x008000001100780b */ /* 0x000fc60003fce000 */
[----:B------:R-:W-:Y:S02]  /*04f0*/  @!P3 FMUL R16, R16, 16777216 ;  /* 0x4b8000001010b820 */ /* 0x000fe40000400000 */
[----:B------:R-:W-:-:S08]  /*0500*/  @P5 FMUL R17, R17, 0.25 ;  /* 0x3e80000011115820 */ /* 0x000fd00000400000 */
[----:B------:R-:W-:Y:S01]  /*0510*/  @!P6 FMUL R17, R17, 16777216 ;  /* 0x4b8000001111e820 */ /* 0x000fe20000400000 */
[----:B------:R-:W0:Y:S01]  /*0520*/  MUFU.RCP R16, R16 ;  /* 0x0000001000107308 */ /* 0x000e220000001000 */
[----:B------:R-:W-:-:S07]  /*0530*/  FSEL R6, R21, 1, P5 ;  /* 0x3f80000015067808 */ /* 0x000fce0002800000 */
[----:B------:R-:W1:Y:S01]  /*0540*/  MUFU.RCP R17, R17 ;  /* 0x0000001100117308 */ /* 0x000e620000001000 */
[----:B----4-:R-:W-:Y:S02]  /*0550*/  SEL R2, R2, RZ, P4 ;  /* 0x000000ff02027207 */ /* 0x010fe40002000000 */
[----:B------:R-:W-:Y:S01]  /*0560*/  SEL R3, R3, RZ, P4 ;  /* 0x000000ff03037207 */ /* 0x000fe20002000000 */
[----:B------:R-:W-:Y:S01]  /*0570*/  @!P3 FMUL R19, R19, 16777216 ;  /* 0x4b8000001313b820 */ /* 0x000fe20000400000 */
[----:B------:R-:W-:Y:S01]  /*0580*/  @P2 SEL R2, R4, RZ, P1 ;  /* 0x000000ff04022207 */ /* 0x000fe20000800000 */
[----:B------:R-:W-:Y:S01]  /*0590*/  @!P6 FMUL R6, R6, 16777216 ;  /* 0x4b8000000606e820 */ /* 0x000fe20000400000 */
[----:B------:R-:W-:Y:S01]  /*05a0*/  @P2 SEL R3, R5, RZ, P1 ;  /* 0x000000ff05032207 */ /* 0x000fe20000800000 */
[----:B0-----:R-:W-:Y:S02]  /*05b0*/  FMUL R16, R16, R19 ;  /* 0x0000001310107220 */ /* 0x001fe40000400000 */
[----:B------:R-:W-:-:S02]  /*05c0*/  FADD R7, R2, -R7 ;  /* 0x8000000702077221 */ /* 0x000fc40000000000 */
[----:B------:R-:W-:Y:S01]  /*05d0*/  FADD R14, R3, -R14 ;  /* 0x8000000e030e7221 */ /* 0x000fe20000000000 */
[----:B-1----:R-:W-:Y:S01]  /*05e0*/  FMUL R17, R17, R6 ;  /* 0x0000000611117220 */ /* 0x002fe20000400000 */
[----:B------:R-:W-:-:S03]  /*05f0*/  FMUL R16, R7, R16 ;  /* 0x0000001007107220 */ /* 0x000fc60000400000 */
[----:B------:R-:W-:Y:S01]  /*0600*/  FMUL R14, R14, R17 ;  /* 0x000000110e0e7220 */ /* 0x000fe20000400000 */
[----:B-----5:R-:W-:Y:S01]  /*0610*/  FFMA R15, R16, R20, R15 ;  /* 0x00000014100f7223 */ /* 0x020fe2000000000f */
[----:B------:R0:W-:Y:S02]  /*0620*/  @!P0 STG.E.64 desc[UR4][R12.64], R2 ;  /* 0x000000020c008986 */ /* 0x0001e4000c101b04 */
[----:B------:R-:W-:Y:S02]  /*0630*/  FFMA R11, R14, R18, R11 ;  /* 0x000000120e0b7223 */ /* 0x000fe4000000000b */
[----:B------:R-:W-:-:S03]  /*0640*/  FSETP.GEU.AND P1, PT, R15, RZ, PT ;  /* 0x000000ff0f00720b */ /* 0x000fc60003f2e000 */
[----:B------:R-:W-:Y:S02]  /*0650*/  FSETP.GEU.AND P2, PT, R11, RZ, PT ;  /* 0x000000ff0b00720b */ /* 0x000fe40003f4e000 */
[----:B------:R-:W-:Y:S02]  /*0660*/  FSEL R10, R15, RZ, P1 ;  /* 0x000000ff0f0a7208 */ /* 0x000fe40000800000 */
[----:B------:R-:W-:Y:S01]  /*0670*/  FSEL R11, R11, RZ, P2 ;  /* 0x000000ff0b0b7208 */ /* 0x000fe20001000000 */
[----:B0-----:R-:W-:Y:S08]  /*0680*/  @P0 EXIT ;  /* 0x000000000000094d */ /* 0x001ff00003800000 */
[----:B------:R-:W-:Y:S01]  /*0690*/  STG.E.64 desc[UR4][R8.64], R10 ;  /* 0x0000000a08007986 */ /* 0x000fe2000c101b04 */
[----:B------:R-:W-:Y:S05]  /*06a0*/  EXIT ;  /* 0x000000000000794d */ /* 0x000fea0003800000 */
.L_x_0:
[----:B------:R-:W-:-:S00]  /*06b0*/  BRA `(.L_x_0) ;  /* 0xfffffffc00fc7947 */ /* 0x000fc0000383ffff */
[----:B------:R-:W-:-:S00]  /*06c0*/  NOP ;  /* 0x0000000000007918 */ /* 0x000fc00000000000 */
        /* <DEDUP_REMOVED lines=11> */
.L_x_1:


//--------------------- .nv.global.init           --------------------------
	.section	.nv.global.init,"aw",@progbits
.nv.global.init:
	.type		_$_str,@object
	.size		_$_str,(_$_str_$_2 - _$_str)
_$_str:
        /*0000*/ 	.byte	0x5f, 0x5f, 0x43, 0x55, 0x44, 0x41, 0x5f, 0x46, 0x54, 0x5a, 0x00
	.type		_$_str_$_2,@object
	.size		_$_str_$_2,(.L_1 - _$_str_$_2)
_$_str_$_2:
        /*000b*/ 	.byte	0x5f, 0x5f, 0x43, 0x55, 0x44, 0x41, 0x5f, 0x50, 0x52, 0x45, 0x43, 0x5f, 0x53, 0x51, 0x52, 0x54
        /*001b*/ 	.byte	0x00
.L_1:


//--------------------- .nv.constant0.triton_poi_fused__native_batch_norm_legit_no_training_cat_relu_38 --------------------------
	.section	.nv.constant0.triton_poi_fused__native_batch_norm_legit_no_training_cat_relu_38,"a",@progbits
	.sectionflags	@""
	.align	4
.nv.constant0.triton_poi_fused__native_batch_norm_legit_no_training_cat_relu_38:
	.zero		596
